//
// Generated by NVIDIA NVVM Compiler
//
// Compiler Build ID: CL-36424714
// Cuda compilation tools, release 13.0, V13.0.88
// Based on NVVM 20.0.0
//

.version 9.0
.target sm_100
.address_size 64

	// .globl	_Z17printfThreadIndexPiii
.extern .func  (.param .b32 func_retval0) vprintf
(
	.param .b64 vprintf_param_0,
	.param .b64 vprintf_param_1
)
;
.global .align 1 .b8 $str[10] = {37, 100, 32, 37, 100, 32, 37, 100, 10};

.visible .entry _Z17printfThreadIndexPiii(
	.param .u64 .ptr .align 1 _Z17printfThreadIndexPiii_param_0,
	.param .u32 _Z17printfThreadIndexPiii_param_1,
	.param .u32 _Z17printfThreadIndexPiii_param_2
)
{
	.local .align 8 .b8 	__local_depot0[16];
	.reg .b64 	%SP;
	.reg .b64 	%SPL;
	.reg .b32 	%r<14>;
	.reg .b64 	%rd<9>;

	mov.u64 	%SPL, __local_depot0;
	cvta.local.u64 	%SP, %SPL;
	ld.param.u64 	%rd1, [_Z17printfThreadIndexPiii_param_0];
	ld.param.u32 	%r1, [_Z17printfThreadIndexPiii_param_1];
	cvta.to.global.u64 	%rd2, %rd1;
	add.u64 	%rd3, %SP, 0;
	add.u64 	%rd4, %SPL, 0;
	mov.u32 	%r2, %tid.x;
	mov.u32 	%r3, %ntid.x;
	mov.u32 	%r4, %ctaid.x;
	mad.lo.s32 	%r5, %r3, %r4, %r2;
	mov.u32 	%r6, %tid.y;
	mov.u32 	%r7, %ntid.y;
	mov.u32 	%r8, %ctaid.y;
	mad.lo.s32 	%r9, %r7, %r8, %r6;
	mad.lo.s32 	%r10, %r1, %r9, %r5;
	mul.wide.s32 	%rd5, %r10, 4;
	add.s64 	%rd6, %rd2, %rd5;
	ld.global.u32 	%r11, [%rd6];
	st.local.v2.u32 	[%rd4], {%r5, %r9};
	st.local.u32 	[%rd4+8], %r11;
	mov.u64 	%rd7, $str;
	cvta.global.u64 	%rd8, %rd7;
	{ // callseq 0, 0
	.param .b64 param0;
	st.param.b64 	[param0], %rd8;
	.param .b64 param1;
	st.param.b64 	[param1], %rd3;
	.param .b32 retval0;
	call.uni (retval0), 
	vprintf, 
	(
	param0, 
	param1
	);
	ld.param.b32 	%r12, [retval0];
	} // callseq 0
	ret;

}


// ===== COMPILED SASS (sm_100) =====

	.target	sm_100

	.elftype	@"ET_EXEC"


//--------------------- .note.nv.tkinfo           --------------------------
	.section	.note.nv.tkinfo,"",@"SHT_NOTE"
	.sectionflags	@"SHF_NOTE_NV_TKINFO"
	.tkinfo
        /*0018*/ 	.word	0x00000002
        /*0030*/ 	.string	""
        /*0030*/ 	.string	"ptxas"
        /*0030*/ 	.string	"Cuda compilation tools, release 13.0, V13.0.88"
        /*0030*/ 	.string	"Build cuda_13.0.r13.0/compiler.36424714_0"
        /*0030*/ 	.string	"-arch sm_100 -m 64 "



//--------------------- .note.nv.cuinfo           --------------------------
	.section	.note.nv.cuinfo,"",@"SHT_NOTE"
	.sectionflags	@"SHF_NOTE_NV_CUINFO"
        /*0018*/ 	.short	0x0002
        /*001a*/ 	.short	0x0064
        /*001c*/ 	.short	0x0082
	.zero		2


//--------------------- .nv.info                  --------------------------
	.section	.nv.info,"",@"SHT_CUDA_INFO"
	.align	4


	//----- nvinfo : EIATTR_REGCOUNT
	.align		4
        /*0000*/ 	.byte	0x04, 0x2f
        /*0002*/ 	.short	(.L_2 - .L_1)
	.align		4
.L_1:
        /*0004*/ 	.word	index@(_Z17printfThreadIndexPiii)
        /*0008*/ 	.word	0x00000018


	//----- nvinfo : EIATTR_FRAME_SIZE
	.align		4
.L_2:
        /*000c*/ 	.byte	0x04, 0x11
        /*000e*/ 	.short	(.L_4 - .L_3)
	.align		4
.L_3:
        /*0010*/ 	.word	index@(_Z17printfThreadIndexPiii)
        /*0014*/ 	.word	0x00000010


	//----- nvinfo : EIATTR_MIN_STACK_SIZE
	.align		4
.L_4:
        /*0018*/ 	.byte	0x04, 0x12
        /*001a*/ 	.short	(.L_6 - .L_5)
	.align		4
.L_5:
        /*001c*/ 	.word	index@(_Z17printfThreadIndexPiii)
        /*0020*/ 	.word	0x00000010
.L_6:


//--------------------- .nv.compat                --------------------------
	.section	.nv.compat,"",@"SHT_CUDA_COMPAT_INFO"
	.align	4
        /*0000*/ 	.byte	0x02, 0x09, 0x00, 0x00, 0x02, 0x02, 0x01, 0x00, 0x02, 0x05, 0x05, 0x00, 0x03, 0x07, 0x01, 0x01
        /*0010*/ 	.byte	0x02, 0x03, 0x00, 0x00, 0x02, 0x06, 0x01, 0x00, 0x04, 0x0b, 0x08, 0x00, 0x09, 0x00, 0x00, 0x00
        /*0020*/ 	.byte	0x00, 0x00, 0x00, 0x00


//--------------------- .nv.info._Z17printfThreadIndexPiii --------------------------
	.section	.nv.info._Z17printfThreadIndexPiii,"",@"SHT_CUDA_INFO"
	.sectionflags	@""
	.align	4


	//----- nvinfo : EIATTR_CUDA_API_VERSION
	.align		4
        /*0000*/ 	.byte	0x04, 0x37
        /*0002*/ 	.short	(.L_8 - .L_7)
.L_7:
        /*0004*/ 	.word	0x00000082


	//----- nvinfo : EIATTR_KPARAM_INFO
	.align		4
.L_8:
        /*0008*/ 	.byte	0x04, 0x17
        /*000a*/ 	.short	(.L_10 - .L_9)
.L_9:
        /*000c*/ 	.word	0x00000000
        /*0010*/ 	.short	0x0002
        /*0012*/ 	.short	0x000c
        /*0014*/ 	.byte	0x00, 0xf0, 0x11, 0x00


	//----- nvinfo : EIATTR_KPARAM_INFO
	.align		4
.L_10:
        /*0018*/ 	.byte	0x04, 0x17
        /*001a*/ 	.short	(.L_12 - .L_11)
.L_11:
        /*001c*/ 	.word	0x00000000
        /*0020*/ 	.short	0x0001
        /*0022*/ 	.short	0x0008
        /*0024*/ 	.byte	0x00, 0xf0, 0x11, 0x00


	//----- nvinfo : EIATTR_KPARAM_INFO
	.align		4
.L_12:
        /*0028*/ 	.byte	0x04, 0x17
        /*002a*/ 	.short	(.L_14 - .L_13)
.L_13:
        /*002c*/ 	.word	0x00000000
        /*0030*/ 	.short	0x0000
        /*0032*/ 	.short	0x0000
        /*0034*/ 	.byte	0x00, 0xf5, 0x21, 0x00


	//----- nvinfo : EIATTR_SPARSE_MMA_MASK
	.align		4
.L_14:
        /*0038*/ 	.byte	0x03, 0x50
        /*003a*/ 	.short	0x0000


	//----- nvinfo : EIATTR_MAXREG_COUNT
	.align		4
        /*003c*/ 	.byte	0x03, 0x1b
        /*003e*/ 	.short	0x00ff


	//----- nvinfo : EIATTR_EXTERNS
	.align		4
        /*0040*/ 	.byte	0x04, 0x0f
        /*0042*/ 	.short	(.L_16 - .L_15)


	//   ....[0]....
	.align		4
.L_15:
        /*0044*/ 	.word	index@(vprintf)


	//----- nvinfo : EIATTR_MERCURY_ISA_VERSION
	.align		4
.L_16:
        /*0048*/ 	.byte	0x03, 0x5f
        /*004a*/ 	.short	0x0101


	//----- nvinfo : EIATTR_VRC_CTA_INIT_COUNT
	.align		4
        /*004c*/ 	.byte	0x02, 0x4a
	.zero		1
	.zero		1


	//----- nvinfo : EIATTR_SYSCALL_OFFSETS
	.align		4
        /*0050*/ 	.byte	0x04, 0x46
        /*0052*/ 	.short	(.L_18 - .L_17)


	//   ....[0]....
.L_17:
        /*0054*/ 	.word	0x000001c0


	//----- nvinfo : EIATTR_EXIT_INSTR_OFFSETS
	.align		4
.L_18:
        /*0058*/ 	.byte	0x04, 0x1c
        /*005a*/ 	.short	(.L_20 - .L_19)


	//   ....[0]....
.L_19:
        /*005c*/ 	.word	0x000001d0


	//----- nvinfo : EIATTR_CBANK_PARAM_SIZE
	.align		4
.L_20:
        /*0060*/ 	.byte	0x03, 0x19
        /*0062*/ 	.short	0x0010


	//----- nvinfo : EIATTR_PARAM_CBANK
	.align		4
        /*0064*/ 	.byte	0x04, 0x0a
        /*0066*/ 	.short	(.L_22 - .L_21)
	.align		4
.L_21:
        /*0068*/ 	.word	index@(.nv.constant0._Z17printfThreadIndexPiii)
        /*006c*/ 	.short	0x0380
        /*006e*/ 	.short	0x0010


	//----- nvinfo : EIATTR_SW_WAR
	.align		4
.L_22:
        /*0070*/ 	.byte	0x04, 0x36
        /*0072*/ 	.short	(.L_24 - .L_23)
.L_23:
        /*0074*/ 	.word	0x00000008
.L_24:


//--------------------- .nv.callgraph             --------------------------
	.section	.nv.callgraph,"",@"SHT_CUDA_CALLGRAPH"
	.align	4
	.sectionentsize	8
	.align		4
        /*0000*/ 	.word	0x00000000
	.align		4
        /*0004*/ 	.word	0xffffffff
	.align		4
        /*0008*/ 	.word	index@(_Z17printfThreadIndexPiii)
	.align		4
        /*000c*/ 	.word	index@(vprintf)
	.align		4
        /*0010*/ 	.word	0x00000000
	.align		4
        /*0014*/ 	.word	0xfffffffe
	.align		4
        /*0018*/ 	.word	0x00000000
	.align		4
        /*001c*/ 	.word	0xfffffffd
	.align		4
        /*0020*/ 	.word	0x00000000
	.align		4
        /*0024*/ 	.word	0xfffffffc


//--------------------- .nv.constant4             --------------------------
	.section	.nv.constant4,"a",@progbits
	.align	8
	.align		8
.nv.constant4:
        /*0000*/ 	.dword	vprintf
	.align		8
        /*0008*/ 	.dword	$str


//--------------------- .text._Z17printfThreadIndexPiii --------------------------
	.section	.text._Z17printfThreadIndexPiii,"ax",@progbits
	.align	128
        .global         _Z17printfThreadIndexPiii
        .type           _Z17printfThreadIndexPiii,@function
        .size           _Z17printfThreadIndexPiii,(.L_x_2 - _Z17printfThreadIndexPiii)
        .other          _Z17printfThreadIndexPiii,@"STO_CUDA_ENTRY STV_DEFAULT"
_Z17printfThreadIndexPiii:
.text._Z17printfThreadIndexPiii:
[----:B------:R-:W0:Y:S01]  /*0000*/  LDC R1, c[0x0][0x37c] ;  /* 0x0000df00ff017b82 */ /* 0x000e220000000800 */
[----:B------:R-:W1:Y:S01]  /*0010*/  S2R R2, SR_TID.X ;  /* 0x0000000000027919 */ /* 0x000e620000002100 */
[----:B------:R-:W2:Y:S06]  /*0020*/  LDCU UR6, c[0x0][0x2fc] ;  /* 0x00005f80ff0677ac */ /* 0x000eac0008000800 */
[----:B------:R-:W3:Y:S01]  /*0030*/  LDC.64 R8, c[0x0][0x380] ;  /* 0x0000e000ff087b82 */ /* 0x000ee20000000a00 */
[----:B0-----:R-:W-:Y:S01]  /*0040*/  IADD3 R1, PT, PT, R1, -0x10, RZ ;  /* 0xfffffff001017810 */ /* 0x001fe20007ffe0ff */
[----:B------:R-:W1:Y:S01]  /*0050*/  S2R R3, SR_CTAID.X ;  /* 0x0000000000037919 */ /* 0x000e620000002500 */
[----:B------:R-:W1:Y:S01]  /*0060*/  LDCU UR7, c[0x0][0x360] ;  /* 0x00006c00ff0777ac */ /* 0x000e620008000800 */
[----:B------:R-:W0:Y:S01]  /*0070*/  S2R R0, SR_TID.Y ;  /* 0x0000000000007919 */ /* 0x000e220000002200 */
[----:B------:R-:W0:Y:S01]  /*0080*/  LDCU UR8, c[0x0][0x364] ;  /* 0x00006c80ff0877ac */ /* 0x000e220008000800 */
[----:B------:R-:W0:Y:S01]  /*0090*/  S2R R5, SR_CTAID.Y ;  /* 0x0000000000057919 */ /* 0x000e220000002600 */
[----:B------:R-:W4:Y:S01]  /*00a0*/  LDCU UR9, c[0x0][0x388] ;  /* 0x00007100ff0977ac */ /* 0x000f220008000800 */
[----:B------:R-:W5:Y:S01]  /*00b0*/  LDCU.64 UR4, c[0x0][0x358] ;  /* 0x00006b00ff0477ac */ /* 0x000f620008000a00 */
[----:B-1----:R-:W-:-:S02]  /*00c0*/  IMAD R2, R3, UR7, R2 ;  /* 0x0000000703027c24 */ /* 0x002fc4000f8e0202 */
[----:B0-----:R-:W-:-:S04]  /*00d0*/  IMAD R3, R5, UR8, R0 ;  /* 0x0000000805037c24 */ /* 0x001fc8000f8e0200 */
[----:B----4-:R-:W-:Y:S01]  /*00e0*/  IMAD R5, R3, UR9, R2 ;  /* 0x0000000903057c24 */ /* 0x010fe2000f8e0202 */
[----:B------:R-:W-:Y:S01]  /*00f0*/  MOV R0, 0x0 ;  /* 0x0000000000007802 */ /* 0x000fe20000000f00 */
[----:B------:R0:W-:Y:S01]  /*0100*/  STL.64 [R1], R2 ;  /* 0x0000000201007387 */ /* 0x0001e20000100a00 */
[----:B------:R-:W1:Y:S01]  /*0110*/  LDCU.64 UR8, c[0x4][0x8] ;  /* 0x01000100ff0877ac */ /* 0x000e620008000a00 */
[----:B---3--:R-:W-:-:S06]  /*0120*/  IMAD.WIDE R8, R5, 0x4, R8 ;  /* 0x0000000405087825 */ /* 0x008fcc00078e0208 */
[----:B-----5:R-:W3:Y:S01]  /*0130*/  LDG.E R8, desc[UR4][R8.64] ;  /* 0x0000000408087981 */ /* 0x020ee2000c1e1900 */
[----:B------:R-:W4:Y:S01]  /*0140*/  LDCU UR4, c[0x0][0x2f8] ;  /* 0x00005f00ff0477ac */ /* 0x000f220008000800 */
[----:B------:R0:W0:Y:S01]  /*0150*/  LDC.64 R10, c[0x4][R0] ;  /* 0x01000000000a7b82 */ /* 0x0000220000000a00 */
[----:B-1----:R-:W-:Y:S02]  /*0160*/  MOV R4, UR8 ;  /* 0x0000000800047c02 */ /* 0x002fe40008000f00 */
[----:B------:R-:W-:Y:S02]  /*0170*/  MOV R5, UR9 ;  /* 0x0000000900057c02 */ /* 0x000fe40008000f00 */
[----:B----4-:R-:W-:-:S04]  /*0180*/  IADD3 R6, P0, PT, R1, UR4, RZ ;  /* 0x0000000401067c10 */ /* 0x010fc8000ff1e0ff */
[----:B--2---:R-:W-:Y:S01]  /*0190*/  IADD3.X R7, PT, PT, RZ, UR6, RZ, P0, !PT ;  /* 0x00000006ff077c10 */ /* 0x004fe200087fe4ff */
[----:B0--3--:R1:W-:Y:S08]  /*01a0*/  STL [R1+0x8], R8 ;  /* 0x0000080801007387 */ /* 0x0093f00000100800 */
[----:B------:R-:W-:-:S07]  /*01b0*/  LEPC R20, `(.L_x_0) ;  /* 0x000000001014794e */ /* 0x000fce0000000000 */
[----:B-1----:R-:W-:Y:S05]  /*01c0*/  CALL.ABS.NOINC R10 ;  /* 0x000000000a007343 */ /* 0x002fea0003c00000 */
.L_x_0:
[----:B------:R-:W-:Y:S05]  /*01d0*/  EXIT ;  /* 0x000000000000794d */ /* 0x000fea0003800000 */
.L_x_1:
[----:B------:R-:W-:-:S00]  /*01e0*/  BRA `(.L_x_1) ;  /* 0xfffffffc00fc7947 */ /* 0x000fc0000383ffff */
[----:B------:R-:W-:-:S00]  /*01f0*/  NOP ;  /* 0x0000000000007918 */ /* 0x000fc00000000000 */
        /* <DEDUP_REMOVED lines=8> */
.L_x_2:


//--------------------- .nv.global.init           --------------------------
	.section	.nv.global.init,"aw",@progbits
.nv.global.init:
	.type		$str,@object
	.size		$str,(.L_0 - $str)
$str:
        /*0000*/ 	.byte	0x25, 0x64, 0x20, 0x25, 0x64, 0x20, 0x25, 0x64, 0x0a, 0x00
.L_0:


//--------------------- .nv.shared.reserved.0     --------------------------
	.section	.nv.shared.reserved.0,"aw",@nobits
	.weak		__nv_reservedSMEM_offset_0_alias
	.size		__nv_reservedSMEM_offset_0_alias, 0, 64
	.other		__nv_reservedSMEM_offset_0_alias,@"STO_CUDA_RESERVED_SHARED STV_DEFAULT"
__nv_reservedSMEM_offset_0_alias:
	.zero		0
	.zero		64


//--------------------- .nv.constant0._Z17printfThreadIndexPiii --------------------------
	.section	.nv.constant0._Z17printfThreadIndexPiii,"a",@progbits
	.sectionflags	@""
	.align	4
.nv.constant0._Z17printfThreadIndexPiii:
	.zero		912


//--------------------- SYMBOLS --------------------------

	.type		.nv.reservedSmem.offset0,@object
	.size		.nv.reservedSmem.offset0,0x4
	.type		vprintf,@function
